//
// Generated by NVIDIA NVVM Compiler
//
// Compiler Build ID: CL-36424714
// Cuda compilation tools, release 13.0, V13.0.88
// Based on NVVM 20.0.0
//

.version 9.0
.target sm_100
.address_size 64

	// .globl	_Z17multiplicarMatrizPA4_iS0_S0_
// _ZZ17multiplicarMatrizPA4_iS0_S0_E4M_ds has been demoted
// _ZZ17multiplicarMatrizPA4_iS0_S0_E4N_ds has been demoted

.visible .entry _Z17multiplicarMatrizPA4_iS0_S0_(
	.param .u64 .ptr .align 1 _Z17multiplicarMatrizPA4_iS0_S0__param_0,
	.param .u64 .ptr .align 1 _Z17multiplicarMatrizPA4_iS0_S0__param_1,
	.param .u64 .ptr .align 1 _Z17multiplicarMatrizPA4_iS0_S0__param_2
)
{
	.reg .b32 	%r<33>;
	.reg .b64 	%rd<17>;
	// demoted variable
	.shared .align 4 .b8 _ZZ17multiplicarMatrizPA4_iS0_S0_E4M_ds[16];
	// demoted variable
	.shared .align 4 .b8 _ZZ17multiplicarMatrizPA4_iS0_S0_E4N_ds[16];
	ld.param.u64 	%rd1, [_Z17multiplicarMatrizPA4_iS0_S0__param_0];
	ld.param.u64 	%rd2, [_Z17multiplicarMatrizPA4_iS0_S0__param_1];
	ld.param.u64 	%rd3, [_Z17multiplicarMatrizPA4_iS0_S0__param_2];
	cvta.to.global.u64 	%rd4, %rd2;
	cvta.to.global.u64 	%rd5, %rd1;
	mov.u32 	%r1, %ctaid.y;
	shl.b32 	%r2, %r1, 1;
	mov.u32 	%r3, %tid.y;
	add.s32 	%r4, %r2, %r3;
	mov.u32 	%r5, %ctaid.x;
	shl.b32 	%r6, %r5, 1;
	mov.u32 	%r7, %tid.x;
	add.s32 	%r8, %r6, %r7;
	mul.wide.u32 	%rd6, %r4, 16;
	add.s64 	%rd7, %rd5, %rd6;
	shl.b32 	%r9, %r3, 3;
	mov.u32 	%r10, _ZZ17multiplicarMatrizPA4_iS0_S0_E4M_ds;
	add.s32 	%r11, %r10, %r9;
	shl.b32 	%r12, %r7, 2;
	add.s32 	%r13, %r11, %r12;
	mul.wide.s32 	%rd8, %r8, 4;
	add.s64 	%rd9, %rd4, %rd8;
	mov.u32 	%r14, _ZZ17multiplicarMatrizPA4_iS0_S0_E4N_ds;
	add.s32 	%r15, %r14, %r12;
	add.s32 	%r16, %r15, %r9;
	mul.wide.u32 	%rd10, %r7, 4;
	add.s64 	%rd11, %rd7, %rd10;
	ld.global.u32 	%r17, [%rd11];
	st.shared.u32 	[%r13], %r17;
	mul.wide.u32 	%rd12, %r3, 16;
	add.s64 	%rd13, %rd9, %rd12;
	ld.global.u32 	%r18, [%rd13];
	st.shared.u32 	[%r16], %r18;
	bar.sync 	0;
	ld.shared.u32 	%r19, [%r11];
	ld.shared.u32 	%r20, [%r15];
	mul.lo.s32 	%r21, %r20, %r19;
	ld.shared.u32 	%r22, [%r11+4];
	ld.shared.u32 	%r23, [%r15+8];
	mad.lo.s32 	%r24, %r23, %r22, %r21;
	bar.sync 	0;
	ld.global.u32 	%r25, [%rd11+8];
	st.shared.u32 	[%r13], %r25;
	ld.global.u32 	%r26, [%rd13+32];
	st.shared.u32 	[%r16], %r26;
	bar.sync 	0;
	ld.shared.u32 	%r27, [%r11];
	ld.shared.u32 	%r28, [%r15];
	mad.lo.s32 	%r29, %r28, %r27, %r24;
	ld.shared.u32 	%r30, [%r11+4];
	ld.shared.u32 	%r31, [%r15+8];
	mad.lo.s32 	%r32, %r31, %r30, %r29;
	bar.sync 	0;
	cvta.to.global.u64 	%rd14, %rd3;
	add.s64 	%rd15, %rd14, %rd6;
	add.s64 	%rd16, %rd15, %rd8;
	st.global.u32 	[%rd16], %r32;
	ret;

}


// ===== COMPILED SASS (sm_100) =====

	.target	sm_100

	.elftype	@"ET_EXEC"


//--------------------- .note.nv.tkinfo           --------------------------
	.section	.note.nv.tkinfo,"",@"SHT_NOTE"
	.sectionflags	@"SHF_NOTE_NV_TKINFO"
	.tkinfo
        /*0018*/ 	.word	0x00000002
        /*0030*/ 	.string	""
        /*0030*/ 	.string	"ptxas"
        /*0030*/ 	.string	"Cuda compilation tools, release 13.0, V13.0.88"
        /*0030*/ 	.string	"Build cuda_13.0.r13.0/compiler.36424714_0"
        /*0030*/ 	.string	"-arch sm_100 -m 64 "



//--------------------- .note.nv.cuinfo           --------------------------
	.section	.note.nv.cuinfo,"",@"SHT_NOTE"
	.sectionflags	@"SHF_NOTE_NV_CUINFO"
        /*0018*/ 	.short	0x0002
        /*001a*/ 	.short	0x0064
        /*001c*/ 	.short	0x0082
	.zero		2


//--------------------- .nv.info                  --------------------------
	.section	.nv.info,"",@"SHT_CUDA_INFO"
	.align	4


	//----- nvinfo : EIATTR_REGCOUNT
	.align		4
        /*0000*/ 	.byte	0x04, 0x2f
        /*0002*/ 	.short	(.L_1 - .L_0)
	.align		4
.L_0:
        /*0004*/ 	.word	index@(_Z17multiplicarMatrizPA4_iS0_S0_)
        /*0008*/ 	.word	0x00000017


	//----- nvinfo : EIATTR_FRAME_SIZE
	.align		4
.L_1:
        /*000c*/ 	.byte	0x04, 0x11
        /*000e*/ 	.short	(.L_3 - .L_2)
	.align		4
.L_2:
        /*0010*/ 	.word	index@(_Z17multiplicarMatrizPA4_iS0_S0_)
        /*0014*/ 	.word	0x00000000


	//----- nvinfo : EIATTR_MIN_STACK_SIZE
	.align		4
.L_3:
        /*0018*/ 	.byte	0x04, 0x12
        /*001a*/ 	.short	(.L_5 - .L_4)
	.align		4
.L_4:
        /*001c*/ 	.word	index@(_Z17multiplicarMatrizPA4_iS0_S0_)
        /*0020*/ 	.word	0x00000000
.L_5:


//--------------------- .nv.compat                --------------------------
	.section	.nv.compat,"",@"SHT_CUDA_COMPAT_INFO"
	.align	4
        /*0000*/ 	.byte	0x02, 0x09, 0x00, 0x00, 0x02, 0x02, 0x01, 0x00, 0x02, 0x05, 0x05, 0x00, 0x03, 0x07, 0x01, 0x01
        /*0010*/ 	.byte	0x02, 0x03, 0x00, 0x00, 0x02, 0x06, 0x01, 0x00, 0x04, 0x0b, 0x08, 0x00, 0x09, 0x00, 0x00, 0x00
        /*0020*/ 	.byte	0x00, 0x00, 0x00, 0x00


//--------------------- .nv.info._Z17multiplicarMatrizPA4_iS0_S0_ --------------------------
	.section	.nv.info._Z17multiplicarMatrizPA4_iS0_S0_,"",@"SHT_CUDA_INFO"
	.sectionflags	@""
	.align	4


	//----- nvinfo : EIATTR_CUDA_API_VERSION
	.align		4
        /*0000*/ 	.byte	0x04, 0x37
        /*0002*/ 	.short	(.L_7 - .L_6)
.L_6:
        /*0004*/ 	.word	0x00000082


	//----- nvinfo : EIATTR_KPARAM_INFO
	.align		4
.L_7:
        /*0008*/ 	.byte	0x04, 0x17
        /*000a*/ 	.short	(.L_9 - .L_8)
.L_8:
        /*000c*/ 	.word	0x00000000
        /*0010*/ 	.short	0x0002
        /*0012*/ 	.short	0x0010
        /*0014*/ 	.byte	0x00, 0xf5, 0x21, 0x00


	//----- nvinfo : EIATTR_KPARAM_INFO
	.align		4
.L_9:
        /*0018*/ 	.byte	0x04, 0x17
        /*001a*/ 	.short	(.L_11 - .L_10)
.L_10:
        /*001c*/ 	.word	0x00000000
        /*0020*/ 	.short	0x0001
        /*0022*/ 	.short	0x0008
        /*0024*/ 	.byte	0x00, 0xf5, 0x21, 0x00


	//----- nvinfo : EIATTR_KPARAM_INFO
	.align		4
.L_11:
        /*0028*/ 	.byte	0x04, 0x17
        /*002a*/ 	.short	(.L_13 - .L_12)
.L_12:
        /*002c*/ 	.word	0x00000000
        /*0030*/ 	.short	0x0000
        /*0032*/ 	.short	0x0000
        /*0034*/ 	.byte	0x00, 0xf5, 0x21, 0x00


	//----- nvinfo : EIATTR_SPARSE_MMA_MASK
	.align		4
.L_13:
        /*0038*/ 	.byte	0x03, 0x50
        /*003a*/ 	.short	0x0000


	//----- nvinfo : EIATTR_MAXREG_COUNT
	.align		4
        /*003c*/ 	.byte	0x03, 0x1b
        /*003e*/ 	.short	0x00ff


	//----- nvinfo : EIATTR_NUM_BARRIERS
	.align		4
        /*0040*/ 	.byte	0x02, 0x4c
        /*0042*/ 	.byte	0x01
	.zero		1


	//----- nvinfo : EIATTR_MERCURY_ISA_VERSION
	.align		4
        /*0044*/ 	.byte	0x03, 0x5f
        /*0046*/ 	.short	0x0101


	//----- nvinfo : EIATTR_VRC_CTA_INIT_COUNT
	.align		4
        /*0048*/ 	.byte	0x02, 0x4a
	.zero		1
	.zero		1


	//----- nvinfo : EIATTR_EXIT_INSTR_OFFSETS
	.align		4
        /*004c*/ 	.byte	0x04, 0x1c
        /*004e*/ 	.short	(.L_15 - .L_14)


	//   ....[0]....
.L_14:
        /*0050*/ 	.word	0x00000310


	//----- nvinfo : EIATTR_CBANK_PARAM_SIZE
	.align		4
.L_15:
        /*0054*/ 	.byte	0x03, 0x19
        /*0056*/ 	.short	0x0018


	//----- nvinfo : EIATTR_PARAM_CBANK
	.align		4
        /*0058*/ 	.byte	0x04, 0x0a
        /*005a*/ 	.short	(.L_17 - .L_16)
	.align		4
.L_16:
        /*005c*/ 	.word	index@(.nv.constant0._Z17multiplicarMatrizPA4_iS0_S0_)
        /*0060*/ 	.short	0x0380
        /*0062*/ 	.short	0x0018


	//----- nvinfo : EIATTR_SW_WAR
	.align		4
.L_17:
        /*0064*/ 	.byte	0x04, 0x36
        /*0066*/ 	.short	(.L_19 - .L_18)
.L_18:
        /*0068*/ 	.word	0x00000008
.L_19:


//--------------------- .nv.callgraph             --------------------------
	.section	.nv.callgraph,"",@"SHT_CUDA_CALLGRAPH"
	.align	4
	.sectionentsize	8
	.align		4
        /*0000*/ 	.word	0x00000000
	.align		4
        /*0004*/ 	.word	0xffffffff
	.align		4
        /*0008*/ 	.word	0x00000000
	.align		4
        /*000c*/ 	.word	0xfffffffe
	.align		4
        /*0010*/ 	.word	0x00000000
	.align		4
        /*0014*/ 	.word	0xfffffffd
	.align		4
        /*0018*/ 	.word	0x00000000
	.align		4
        /*001c*/ 	.word	0xfffffffc


//--------------------- .text._Z17multiplicarMatrizPA4_iS0_S0_ --------------------------
	.section	.text._Z17multiplicarMatrizPA4_iS0_S0_,"ax",@progbits
	.align	128
        .global         _Z17multiplicarMatrizPA4_iS0_S0_
        .type           _Z17multiplicarMatrizPA4_iS0_S0_,@function
        .size           _Z17multiplicarMatrizPA4_iS0_S0_,(.L_x_1 - _Z17multiplicarMatrizPA4_iS0_S0_)
        .other          _Z17multiplicarMatrizPA4_iS0_S0_,@"STO_CUDA_ENTRY STV_DEFAULT"
_Z17multiplicarMatrizPA4_iS0_S0_:
.text._Z17multiplicarMatrizPA4_iS0_S0_:
[----:B------:R-:W-:Y:S01]  /*0000*/  LDC R1, c[0x0][0x37c] ;  /* 0x0000df00ff017b82 */ /* 0x000fe20000000800 */
[----:B------:R-:W0:Y:S07]  /*0010*/  S2R R2, SR_CTAID.Y ;  /* 0x0000000000027919 */ /* 0x000e2e0000002600 */
[----:B------:R-:W1:Y:S01]  /*0020*/  LDC.64 R8, c[0x0][0x380] ;  /* 0x0000e000ff087b82 */ /* 0x000e620000000a00 */
[----:B------:R-:W2:Y:S01]  /*0030*/  LDCU.64 UR8, c[0x0][0x358] ;  /* 0x00006b00ff0877ac */ /* 0x000ea20008000a00 */
[----:B------:R-:W0:Y:S01]  /*0040*/  S2R R17, SR_TID.Y ;  /* 0x0000000000117919 */ /* 0x000e220000002200 */
[----:B------:R-:W3:Y:S05]  /*0050*/  S2R R15, SR_TID.X ;  /* 0x00000000000f7919 */ /* 0x000eea0000002100 */
[----:B------:R-:W4:Y:S01]  /*0060*/  LDC.64 R10, c[0x0][0x388] ;  /* 0x0000e200ff0a7b82 */ /* 0x000f220000000a00 */
[----:B------:R-:W3:Y:S01]  /*0070*/  S2R R0, SR_CTAID.X ;  /* 0x0000000000007919 */ /* 0x000ee20000002500 */
[----:B0-----:R-:W-:-:S05]  /*0080*/  LEA R2, R2, R17, 0x1 ;  /* 0x0000001102027211 */ /* 0x001fca00078e08ff */
[----:B-1----:R-:W-:Y:S01]  /*0090*/  IMAD.WIDE.U32 R8, R2, 0x10, R8 ;  /* 0x0000001002087825 */ /* 0x002fe200078e0008 */
[----:B---3--:R-:W-:-:S03]  /*00a0*/  LEA R0, R0, R15, 0x1 ;  /* 0x0000000f00007211 */ /* 0x008fc600078e08ff */
[----:B------:R-:W-:-:S04]  /*00b0*/  IMAD.WIDE.U32 R8, R15, 0x4, R8 ;  /* 0x000000040f087825 */ /* 0x000fc800078e0008 */
[----:B----4-:R-:W-:Y:S01]  /*00c0*/  IMAD.WIDE R10, R0, 0x4, R10 ;  /* 0x00000004000a7825 */ /* 0x010fe200078e020a */
[----:B--2---:R-:W2:Y:S03]  /*00d0*/  LDG.E R6, desc[UR8][R8.64] ;  /* 0x0000000808067981 */ /* 0x004ea6000c1e1900 */
[----:B------:R-:W-:-:S05]  /*00e0*/  IMAD.WIDE.U32 R10, R17, 0x10, R10 ;  /* 0x00000010110a7825 */ /* 0x000fca00078e000a */
[----:B------:R-:W3:Y:S01]  /*00f0*/  LDG.E R12, desc[UR8][R10.64] ;  /* 0x000000080a0c7981 */ /* 0x000ee2000c1e1900 */
[----:B------:R-:W0:Y:S01]  /*0100*/  S2UR UR6, SR_CgaCtaId ;  /* 0x00000000000679c3 */ /* 0x000e220000008800 */
[----:B------:R-:W-:Y:S02]  /*0110*/  UMOV UR4, 0x400 ;  /* 0x0000040000047882 */ /* 0x000fe40000000000 */
[----:B------:R-:W-:Y:S02]  /*0120*/  UIADD3 UR5, UPT, UPT, UR4, 0x10, URZ ;  /* 0x0000001004057890 */ /* 0x000fe4000fffe0ff */
[----:B0-----:R-:W-:Y:S02]  /*0130*/  ULEA UR4, UR6, UR4, 0x18 ;  /* 0x0000000406047291 */ /* 0x001fe4000f8ec0ff */
[----:B------:R-:W-:-:S04]  /*0140*/  ULEA UR5, UR6, UR5, 0x18 ;  /* 0x0000000506057291 */ /* 0x000fc8000f8ec0ff */
[----:B------:R-:W-:Y:S02]  /*0150*/  LEA R14, R17, UR4, 0x3 ;  /* 0x00000004110e7c11 */ /* 0x000fe4000f8e18ff */
[C---:B------:R-:W-:Y:S02]  /*0160*/  LEA R16, R15.reuse, UR5, 0x2 ;  /* 0x000000050f107c11 */ /* 0x040fe4000f8e10ff */
[----:B------:R-:W-:Y:S02]  /*0170*/  LEA R15, R15, R14, 0x2 ;  /* 0x0000000e0f0f7211 */ /* 0x000fe400078e10ff */
[----:B------:R-:W-:-:S03]  /*0180*/  LEA R17, R17, R16, 0x3 ;  /* 0x0000001011117211 */ /* 0x000fc600078e18ff */
[----:B--2---:R-:W-:Y:S04]  /*0190*/  STS [R15], R6 ;  /* 0x000000060f007388 */ /* 0x004fe80000000800 */
[----:B---3--:R0:W-:Y:S01]  /*01a0*/  STS [R17], R12 ;  /* 0x0000000c11007388 */ /* 0x0081e20000000800 */
[----:B------:R-:W-:Y:S08]  /*01b0*/  BAR.SYNC.DEFER_BLOCKING 0x0 ;  /* 0x0000000000007b1d */ /* 0x000ff00000010000 */
[----:B0-----:R-:W0:Y:S01]  /*01c0*/  LDC.64 R12, c[0x0][0x390] ;  /* 0x0000e400ff0c7b82 */ /* 0x001e220000000a00 */
[----:B------:R-:W-:Y:S04]  /*01d0*/  LDS R3, [R16] ;  /* 0x0000000010037984 */ /* 0x000fe80000000800 */
[----:B------:R-:W-:Y:S04]  /*01e0*/  LDS R18, [R16+0x8] ;  /* 0x0000080010127984 */ /* 0x000fe80000000800 */
[----:B------:R-:W1:Y:S01]  /*01f0*/  LDS.64 R4, [R14] ;  /* 0x000000000e047984 */ /* 0x000e620000000a00 */
[----:B------:R-:W-:Y:S06]  /*0200*/  BAR.SYNC.DEFER_BLOCKING 0x0 ;  /* 0x0000000000007b1d */ /* 0x000fec0000010000 */
[----:B------:R-:W2:Y:S04]  /*0210*/  LDG.E R8, desc[UR8][R8.64+0x8] ;  /* 0x0000080808087981 */ /* 0x000ea8000c1e1900 */
[----:B------:R-:W3:Y:S01]  /*0220*/  LDG.E R10, desc[UR8][R10.64+0x20] ;  /* 0x000020080a0a7981 */ /* 0x000ee2000c1e1900 */
[----:B-1----:R-:W-:-:S02]  /*0230*/  IMAD R4, R4, R3, RZ ;  /* 0x0000000304047224 */ /* 0x002fc400078e02ff */
[----:B0-----:R-:W-:-:S04]  /*0240*/  IMAD.WIDE.U32 R2, R2, 0x10, R12 ;  /* 0x0000001002027825 */ /* 0x001fc800078e000c */
[----:B------:R-:W-:Y:S02]  /*0250*/  IMAD R5, R18, R5, R4 ;  /* 0x0000000512057224 */ /* 0x000fe400078e0204 */
[----:B------:R-:W-:Y:S01]  /*0260*/  IMAD.WIDE R2, R0, 0x4, R2 ;  /* 0x0000000400027825 */ /* 0x000fe200078e0202 */
[----:B--2---:R-:W-:Y:S04]  /*0270*/  STS [R15], R8 ;  /* 0x000000080f007388 */ /* 0x004fe80000000800 */
[----:B---3--:R-:W-:Y:S01]  /*0280*/  STS [R17], R10 ;  /* 0x0000000a11007388 */ /* 0x008fe20000000800 */
[----:B------:R-:W-:Y:S06]  /*0290*/  BAR.SYNC.DEFER_BLOCKING 0x0 ;  /* 0x0000000000007b1d */ /* 0x000fec0000010000 */
[----:B------:R-:W-:Y:S04]  /*02a0*/  LDS R19, [R16] ;  /* 0x0000000010137984 */ /* 0x000fe80000000800 */
[----:B------:R-:W0:Y:S04]  /*02b0*/  LDS.64 R6, [R14] ;  /* 0x000000000e067984 */ /* 0x000e280000000a00 */
[----:B------:R-:W1:Y:S01]  /*02c0*/  LDS R20, [R16+0x8] ;  /* 0x0000080010147984 */ /* 0x000e620000000800 */
[----:B0-----:R-:W-:-:S04]  /*02d0*/  IMAD R6, R6, R19, R5 ;  /* 0x0000001306067224 */ /* 0x001fc800078e0205 */
[----:B-1----:R-:W-:Y:S01]  /*02e0*/  IMAD R7, R20, R7, R6 ;  /* 0x0000000714077224 */ /* 0x002fe200078e0206 */
[----:B------:R-:W-:Y:S06]  /*02f0*/  BAR.SYNC.DEFER_BLOCKING 0x0 ;  /* 0x0000000000007b1d */ /* 0x000fec0000010000 */
[----:B------:R-:W-:Y:S01]  /*0300*/  STG.E desc[UR8][R2.64], R7 ;  /* 0x0000000702007986 */ /* 0x000fe2000c101908 */
[----:B------:R-:W-:Y:S05]  /*0310*/  EXIT ;  /* 0x000000000000794d */ /* 0x000fea0003800000 */
.L_x_0:
[----:B------:R-:W-:-:S00]  /*0320*/  BRA `(.L_x_0) ;  /* 0xfffffffc00fc7947 */ /* 0x000fc0000383ffff */
[----:B------:R-:W-:-:S00]  /*0330*/  NOP ;  /* 0x0000000000007918 */ /* 0x000fc00000000000 */
        /* <DEDUP_REMOVED lines=12> */
.L_x_1:


//--------------------- .nv.shared._Z17multiplicarMatrizPA4_iS0_S0_ --------------------------
	.section	.nv.shared._Z17multiplicarMatrizPA4_iS0_S0_,"aw",@nobits
	.sectionflags	@""
	.align	4
.nv.shared._Z17multiplicarMatrizPA4_iS0_S0_:
	.zero		1056


//--------------------- .nv.shared.reserved.0     --------------------------
	.section	.nv.shared.reserved.0,"aw",@nobits
	.weak		__nv_reservedSMEM_offset_0_alias
	.size		__nv_reservedSMEM_offset_0_alias, 0, 64
	.other		__nv_reservedSMEM_offset_0_alias,@"STO_CUDA_RESERVED_SHARED STV_DEFAULT"
__nv_reservedSMEM_offset_0_alias:
	.zero		0
	.zero		64


//--------------------- .nv.constant0._Z17multiplicarMatrizPA4_iS0_S0_ --------------------------
	.section	.nv.constant0._Z17multiplicarMatrizPA4_iS0_S0_,"a",@progbits
	.sectionflags	@""
	.align	4
.nv.constant0._Z17multiplicarMatrizPA4_iS0_S0_:
	.zero		920


//--------------------- SYMBOLS --------------------------

	.type		.nv.reservedSmem.offset0,@object
	.size		.nv.reservedSmem.offset0,0x4
	.type		.nv.reservedSmem.cap,@object
	.size		.nv.reservedSmem.cap,0x4
